//
// Generated by NVIDIA NVVM Compiler
//
// Compiler Build ID: CL-36424714
// Cuda compilation tools, release 13.0, V13.0.88
// Based on NVVM 20.0.0
//

.version 9.0
.target sm_100
.address_size 64

	// .globl	candidate4
// _ZZ10candidate4E15pad_temp_shared has been demoted
// _ZZ10candidate4E13kernel_shared has been demoted

.visible .entry candidate4(
	.param .u64 .ptr .align 1 candidate4_param_0,
	.param .u64 .ptr .align 1 candidate4_param_1,
	.param .u64 .ptr .align 1 candidate4_param_2
)
.maxntid 512
{
	.reg .pred 	%p<3>;
	.reg .b32 	%r<38>;
	.reg .b32 	%f<147>;
	.reg .b64 	%rd<17>;
	// demoted variable
	.shared .align 4 .b8 _ZZ10candidate4E15pad_temp_shared[128];
	// demoted variable
	.shared .align 4 .b8 _ZZ10candidate4E13kernel_shared[32768];
	ld.param.u64 	%rd6, [candidate4_param_0];
	ld.param.u64 	%rd7, [candidate4_param_1];
	ld.param.u64 	%rd5, [candidate4_param_2];
	cvta.to.global.u64 	%rd8, %rd7;
	cvta.to.global.u64 	%rd1, %rd6;
	mov.u32 	%r1, %tid.x;
	shr.u32 	%r13, %r1, 2;
	mul.lo.s32 	%r14, %r13, 196;
	mov.u32 	%r15, %ctaid.x;
	mul.hi.u32 	%r16, %r15, -1840700269;
	shr.u32 	%r17, %r16, 2;
	mul.lo.s32 	%r2, %r17, 28;
	shl.b32 	%r18, %r1, 30;
	shr.s32 	%r19, %r18, 31;
	and.b32  	%r20, %r19, 14;
	mul.lo.s32 	%r21, %r17, 7;
	sub.s32 	%r22, %r15, %r21;
	shl.b32 	%r3, %r22, 1;
	and.b32  	%r23, %r1, 1;
	or.b32  	%r24, %r14, %r23;
	add.s32 	%r25, %r24, %r2;
	add.s32 	%r26, %r25, %r3;
	add.s32 	%r36, %r26, %r20;
	shl.b32 	%r27, %r1, 2;
	mov.u32 	%r28, _ZZ10candidate4E15pad_temp_shared;
	add.s32 	%r5, %r28, %r27;
	shl.b32 	%r29, %r1, 5;
	and.b32  	%r30, %r29, 16128;
	and.b32  	%r31, %r1, 7;
	or.b32  	%r32, %r30, %r31;
	mov.u32 	%r33, _ZZ10candidate4E13kernel_shared;
	add.s32 	%r6, %r33, %r27;
	mad.lo.s32 	%r7, %r1, 60, %r6;
	mul.wide.u32 	%rd9, %r32, 4;
	add.s64 	%rd10, %rd9, %rd8;
	add.s64 	%rd16, %rd10, 524288;
	mov.b32 	%r37, 0;
	mov.f32 	%f139, 0f00000000;
	mov.f32 	%f140, %f139;
	mov.f32 	%f141, %f139;
	mov.f32 	%f142, %f139;
	mov.f32 	%f143, %f139;
	mov.f32 	%f144, %f139;
	mov.f32 	%f145, %f139;
	mov.f32 	%f146, %f139;
$L__BB0_1:
	setp.gt.u32 	%p1, %r1, 31;
	bar.sync 	0;
	@%p1 bra 	$L__BB0_3;
	mul.wide.u32 	%rd11, %r36, 4;
	add.s64 	%rd12, %rd1, %rd11;
	ld.global.nc.f32 	%f18, [%rd12];
	st.shared.f32 	[%r5], %f18;
$L__BB0_3:
	ld.global.nc.f32 	%f19, [%rd16+-524288];
	st.shared.f32 	[%r6], %f19;
	ld.global.nc.f32 	%f20, [%rd16+-458752];
	st.shared.f32 	[%r6+2048], %f20;
	ld.global.nc.f32 	%f21, [%rd16+-393216];
	st.shared.f32 	[%r6+4096], %f21;
	ld.global.nc.f32 	%f22, [%rd16+-327680];
	st.shared.f32 	[%r6+6144], %f22;
	ld.global.nc.f32 	%f23, [%rd16+-262144];
	st.shared.f32 	[%r6+8192], %f23;
	ld.global.nc.f32 	%f24, [%rd16+-196608];
	st.shared.f32 	[%r6+10240], %f24;
	ld.global.nc.f32 	%f25, [%rd16+-131072];
	st.shared.f32 	[%r6+12288], %f25;
	ld.global.nc.f32 	%f26, [%rd16+-65536];
	st.shared.f32 	[%r6+14336], %f26;
	ld.global.nc.f32 	%f27, [%rd16];
	st.shared.f32 	[%r6+16384], %f27;
	ld.global.nc.f32 	%f28, [%rd16+65536];
	st.shared.f32 	[%r6+18432], %f28;
	ld.global.nc.f32 	%f29, [%rd16+131072];
	st.shared.f32 	[%r6+20480], %f29;
	ld.global.nc.f32 	%f30, [%rd16+196608];
	st.shared.f32 	[%r6+22528], %f30;
	ld.global.nc.f32 	%f31, [%rd16+262144];
	st.shared.f32 	[%r6+24576], %f31;
	ld.global.nc.f32 	%f32, [%rd16+327680];
	st.shared.f32 	[%r6+26624], %f32;
	ld.global.nc.f32 	%f33, [%rd16+393216];
	st.shared.f32 	[%r6+28672], %f33;
	ld.global.nc.f32 	%f34, [%rd16+458752];
	st.shared.f32 	[%r6+30720], %f34;
	bar.sync 	0;
	ld.shared.f32 	%f35, [_ZZ10candidate4E15pad_temp_shared];
	ld.shared.f32 	%f36, [%r7];
	fma.rn.f32 	%f37, %f35, %f36, %f146;
	ld.shared.f32 	%f38, [%r7+32];
	fma.rn.f32 	%f39, %f35, %f38, %f145;
	ld.shared.f32 	%f40, [_ZZ10candidate4E15pad_temp_shared+16];
	ld.shared.f32 	%f41, [%r7+4];
	fma.rn.f32 	%f42, %f40, %f41, %f37;
	ld.shared.f32 	%f43, [%r7+36];
	fma.rn.f32 	%f44, %f40, %f43, %f39;
	ld.shared.f32 	%f45, [_ZZ10candidate4E15pad_temp_shared+4];
	fma.rn.f32 	%f46, %f45, %f36, %f144;
	fma.rn.f32 	%f47, %f45, %f38, %f143;
	ld.shared.f32 	%f48, [_ZZ10candidate4E15pad_temp_shared+20];
	fma.rn.f32 	%f49, %f48, %f41, %f46;
	fma.rn.f32 	%f50, %f48, %f43, %f47;
	ld.shared.f32 	%f51, [_ZZ10candidate4E15pad_temp_shared+8];
	fma.rn.f32 	%f52, %f51, %f36, %f142;
	fma.rn.f32 	%f53, %f51, %f38, %f141;
	ld.shared.f32 	%f54, [_ZZ10candidate4E15pad_temp_shared+24];
	fma.rn.f32 	%f55, %f54, %f41, %f52;
	fma.rn.f32 	%f56, %f54, %f43, %f53;
	ld.shared.f32 	%f57, [_ZZ10candidate4E15pad_temp_shared+12];
	fma.rn.f32 	%f58, %f57, %f36, %f140;
	fma.rn.f32 	%f59, %f57, %f38, %f139;
	ld.shared.f32 	%f60, [_ZZ10candidate4E15pad_temp_shared+28];
	fma.rn.f32 	%f61, %f60, %f41, %f58;
	fma.rn.f32 	%f62, %f60, %f43, %f59;
	ld.shared.f32 	%f63, [_ZZ10candidate4E15pad_temp_shared+32];
	ld.shared.f32 	%f64, [%r7+8];
	fma.rn.f32 	%f65, %f63, %f64, %f42;
	ld.shared.f32 	%f66, [%r7+40];
	fma.rn.f32 	%f67, %f63, %f66, %f44;
	ld.shared.f32 	%f68, [_ZZ10candidate4E15pad_temp_shared+48];
	ld.shared.f32 	%f69, [%r7+12];
	fma.rn.f32 	%f70, %f68, %f69, %f65;
	ld.shared.f32 	%f71, [%r7+44];
	fma.rn.f32 	%f72, %f68, %f71, %f67;
	ld.shared.f32 	%f73, [_ZZ10candidate4E15pad_temp_shared+36];
	fma.rn.f32 	%f74, %f73, %f64, %f49;
	fma.rn.f32 	%f75, %f73, %f66, %f50;
	ld.shared.f32 	%f76, [_ZZ10candidate4E15pad_temp_shared+52];
	fma.rn.f32 	%f77, %f76, %f69, %f74;
	fma.rn.f32 	%f78, %f76, %f71, %f75;
	ld.shared.f32 	%f79, [_ZZ10candidate4E15pad_temp_shared+40];
	fma.rn.f32 	%f80, %f79, %f64, %f55;
	fma.rn.f32 	%f81, %f79, %f66, %f56;
	ld.shared.f32 	%f82, [_ZZ10candidate4E15pad_temp_shared+56];
	fma.rn.f32 	%f83, %f82, %f69, %f80;
	fma.rn.f32 	%f84, %f82, %f71, %f81;
	ld.shared.f32 	%f85, [_ZZ10candidate4E15pad_temp_shared+44];
	fma.rn.f32 	%f86, %f85, %f64, %f61;
	fma.rn.f32 	%f87, %f85, %f66, %f62;
	ld.shared.f32 	%f88, [_ZZ10candidate4E15pad_temp_shared+60];
	fma.rn.f32 	%f89, %f88, %f69, %f86;
	fma.rn.f32 	%f90, %f88, %f71, %f87;
	ld.shared.f32 	%f91, [_ZZ10candidate4E15pad_temp_shared+64];
	ld.shared.f32 	%f92, [%r7+16];
	fma.rn.f32 	%f93, %f91, %f92, %f70;
	ld.shared.f32 	%f94, [%r7+48];
	fma.rn.f32 	%f95, %f91, %f94, %f72;
	ld.shared.f32 	%f96, [_ZZ10candidate4E15pad_temp_shared+80];
	ld.shared.f32 	%f97, [%r7+20];
	fma.rn.f32 	%f98, %f96, %f97, %f93;
	ld.shared.f32 	%f99, [%r7+52];
	fma.rn.f32 	%f100, %f96, %f99, %f95;
	ld.shared.f32 	%f101, [_ZZ10candidate4E15pad_temp_shared+68];
	fma.rn.f32 	%f102, %f101, %f92, %f77;
	fma.rn.f32 	%f103, %f101, %f94, %f78;
	ld.shared.f32 	%f104, [_ZZ10candidate4E15pad_temp_shared+84];
	fma.rn.f32 	%f105, %f104, %f97, %f102;
	fma.rn.f32 	%f106, %f104, %f99, %f103;
	ld.shared.f32 	%f107, [_ZZ10candidate4E15pad_temp_shared+72];
	fma.rn.f32 	%f108, %f107, %f92, %f83;
	fma.rn.f32 	%f109, %f107, %f94, %f84;
	ld.shared.f32 	%f110, [_ZZ10candidate4E15pad_temp_shared+88];
	fma.rn.f32 	%f111, %f110, %f97, %f108;
	fma.rn.f32 	%f112, %f110, %f99, %f109;
	ld.shared.f32 	%f113, [_ZZ10candidate4E15pad_temp_shared+76];
	fma.rn.f32 	%f114, %f113, %f92, %f89;
	fma.rn.f32 	%f115, %f113, %f94, %f90;
	ld.shared.f32 	%f116, [_ZZ10candidate4E15pad_temp_shared+92];
	fma.rn.f32 	%f117, %f116, %f97, %f114;
	fma.rn.f32 	%f118, %f116, %f99, %f115;
	ld.shared.f32 	%f119, [_ZZ10candidate4E15pad_temp_shared+96];
	ld.shared.f32 	%f120, [%r7+24];
	fma.rn.f32 	%f121, %f119, %f120, %f98;
	ld.shared.f32 	%f122, [%r7+56];
	fma.rn.f32 	%f123, %f119, %f122, %f100;
	ld.shared.f32 	%f124, [_ZZ10candidate4E15pad_temp_shared+112];
	ld.shared.f32 	%f125, [%r7+28];
	fma.rn.f32 	%f146, %f124, %f125, %f121;
	ld.shared.f32 	%f126, [%r7+60];
	fma.rn.f32 	%f145, %f124, %f126, %f123;
	ld.shared.f32 	%f127, [_ZZ10candidate4E15pad_temp_shared+100];
	fma.rn.f32 	%f128, %f127, %f120, %f105;
	fma.rn.f32 	%f129, %f127, %f122, %f106;
	ld.shared.f32 	%f130, [_ZZ10candidate4E15pad_temp_shared+116];
	fma.rn.f32 	%f144, %f130, %f125, %f128;
	fma.rn.f32 	%f143, %f130, %f126, %f129;
	ld.shared.f32 	%f131, [_ZZ10candidate4E15pad_temp_shared+104];
	fma.rn.f32 	%f132, %f131, %f120, %f111;
	fma.rn.f32 	%f133, %f131, %f122, %f112;
	ld.shared.f32 	%f134, [_ZZ10candidate4E15pad_temp_shared+120];
	fma.rn.f32 	%f142, %f134, %f125, %f132;
	fma.rn.f32 	%f141, %f134, %f126, %f133;
	ld.shared.f32 	%f135, [_ZZ10candidate4E15pad_temp_shared+108];
	fma.rn.f32 	%f136, %f135, %f120, %f117;
	fma.rn.f32 	%f137, %f135, %f122, %f118;
	ld.shared.f32 	%f138, [_ZZ10candidate4E15pad_temp_shared+124];
	fma.rn.f32 	%f140, %f138, %f125, %f136;
	fma.rn.f32 	%f139, %f138, %f126, %f137;
	add.s32 	%r37, %r37, 1;
	add.s32 	%r36, %r36, 1568;
	add.s64 	%rd16, %rd16, 32;
	setp.ne.s32 	%p2, %r37, 32;
	@%p2 bra 	$L__BB0_1;
	cvta.to.global.u64 	%rd13, %rd5;
	mad.lo.s32 	%r34, %r1, 392, %r2;
	add.s32 	%r35, %r34, %r3;
	mul.wide.u32 	%rd14, %r35, 4;
	add.s64 	%rd15, %rd13, %rd14;
	st.global.f32 	[%rd15], %f146;
	st.global.f32 	[%rd15+4], %f144;
	st.global.f32 	[%rd15+56], %f142;
	st.global.f32 	[%rd15+60], %f140;
	st.global.f32 	[%rd15+784], %f145;
	st.global.f32 	[%rd15+788], %f143;
	st.global.f32 	[%rd15+840], %f141;
	st.global.f32 	[%rd15+844], %f139;
	ret;

}


// ===== COMPILED SASS (sm_100) =====

	.target	sm_100

	.elftype	@"ET_EXEC"


//--------------------- .note.nv.tkinfo           --------------------------
	.section	.note.nv.tkinfo,"",@"SHT_NOTE"
	.sectionflags	@"SHF_NOTE_NV_TKINFO"
	.tkinfo
        /*0018*/ 	.word	0x00000002
        /*0030*/ 	.string	""
        /*0030*/ 	.string	"ptxas"
        /*0030*/ 	.string	"Cuda compilation tools, release 13.0, V13.0.88"
        /*0030*/ 	.string	"Build cuda_13.0.r13.0/compiler.36424714_0"
        /*0030*/ 	.string	"-arch sm_100 -m 64 "



//--------------------- .note.nv.cuinfo           --------------------------
	.section	.note.nv.cuinfo,"",@"SHT_NOTE"
	.sectionflags	@"SHF_NOTE_NV_CUINFO"
        /*0018*/ 	.short	0x0002
        /*001a*/ 	.short	0x0064
        /*001c*/ 	.short	0x0082
	.zero		2


//--------------------- .nv.info                  --------------------------
	.section	.nv.info,"",@"SHT_CUDA_INFO"
	.align	4


	//----- nvinfo : EIATTR_REGCOUNT
	.align		4
        /*0000*/ 	.byte	0x04, 0x2f
        /*0002*/ 	.short	(.L_1 - .L_0)
	.align		4
.L_0:
        /*0004*/ 	.word	index@(candidate4)
        /*0008*/ 	.word	0x00000020


	//----- nvinfo : EIATTR_FRAME_SIZE
	.align		4
.L_1:
        /*000c*/ 	.byte	0x04, 0x11
        /*000e*/ 	.short	(.L_3 - .L_2)
	.align		4
.L_2:
        /*0010*/ 	.word	index@(candidate4)
        /*0014*/ 	.word	0x00000000


	//----- nvinfo : EIATTR_MIN_STACK_SIZE
	.align		4
.L_3:
        /*0018*/ 	.byte	0x04, 0x12
        /*001a*/ 	.short	(.L_5 - .L_4)
	.align		4
.L_4:
        /*001c*/ 	.word	index@(candidate4)
        /*0020*/ 	.word	0x00000000
.L_5:


//--------------------- .nv.compat                --------------------------
	.section	.nv.compat,"",@"SHT_CUDA_COMPAT_INFO"
	.align	4
        /*0000*/ 	.byte	0x02, 0x09, 0x00, 0x00, 0x02, 0x02, 0x01, 0x00, 0x02, 0x05, 0x05, 0x00, 0x03, 0x07, 0x01, 0x01
        /*0010*/ 	.byte	0x02, 0x03, 0x00, 0x00, 0x02, 0x06, 0x01, 0x00, 0x04, 0x0b, 0x08, 0x00, 0x09, 0x00, 0x00, 0x00
        /*0020*/ 	.byte	0x00, 0x00, 0x00, 0x00


//--------------------- .nv.info.candidate4       --------------------------
	.section	.nv.info.candidate4,"",@"SHT_CUDA_INFO"
	.sectionflags	@""
	.align	4


	//----- nvinfo : EIATTR_CUDA_API_VERSION
	.align		4
        /*0000*/ 	.byte	0x04, 0x37
        /*0002*/ 	.short	(.L_7 - .L_6)
.L_6:
        /*0004*/ 	.word	0x00000082


	//----- nvinfo : EIATTR_KPARAM_INFO
	.align		4
.L_7:
        /*0008*/ 	.byte	0x04, 0x17
        /*000a*/ 	.short	(.L_9 - .L_8)
.L_8:
        /*000c*/ 	.word	0x00000000
        /*0010*/ 	.short	0x0002
        /*0012*/ 	.short	0x0010
        /*0014*/ 	.byte	0x00, 0xf5, 0x21, 0x00


	//----- nvinfo : EIATTR_KPARAM_INFO
	.align		4
.L_9:
        /*0018*/ 	.byte	0x04, 0x17
        /*001a*/ 	.short	(.L_11 - .L_10)
.L_10:
        /*001c*/ 	.word	0x00000000
        /*0020*/ 	.short	0x0001
        /*0022*/ 	.short	0x0008
        /*0024*/ 	.byte	0x00, 0xf5, 0x21, 0x00


	//----- nvinfo : EIATTR_KPARAM_INFO
	.align		4
.L_11:
        /*0028*/ 	.byte	0x04, 0x17
        /*002a*/ 	.short	(.L_13 - .L_12)
.L_12:
        /*002c*/ 	.word	0x00000000
        /*0030*/ 	.short	0x0000
        /*0032*/ 	.short	0x0000
        /*0034*/ 	.byte	0x00, 0xf5, 0x21, 0x00


	//----- nvinfo : EIATTR_SPARSE_MMA_MASK
	.align		4
.L_13:
        /*0038*/ 	.byte	0x03, 0x50
        /*003a*/ 	.short	0x0000


	//----- nvinfo : EIATTR_MAXREG_COUNT
	.align		4
        /*003c*/ 	.byte	0x03, 0x1b
        /*003e*/ 	.short	0x0080


	//----- nvinfo : EIATTR_NUM_BARRIERS
	.align		4
        /*0040*/ 	.byte	0x02, 0x4c
        /*0042*/ 	.byte	0x01
	.zero		1


	//----- nvinfo : EIATTR_MERCURY_ISA_VERSION
	.align		4
        /*0044*/ 	.byte	0x03, 0x5f
        /*0046*/ 	.short	0x0101


	//----- nvinfo : EIATTR_VRC_CTA_INIT_COUNT
	.align		4
        /*0048*/ 	.byte	0x02, 0x4a
	.zero		1
	.zero		1


	//----- nvinfo : EIATTR_EXIT_INSTR_OFFSETS
	.align		4
        /*004c*/ 	.byte	0x04, 0x1c
        /*004e*/ 	.short	(.L_15 - .L_14)


	//   ....[0]....
.L_14:
        /*0050*/ 	.word	0x00000ba0


	//----- nvinfo : EIATTR_MAX_THREADS
	.align		4
.L_15:
        /*0054*/ 	.byte	0x04, 0x05
        /*0056*/ 	.short	(.L_17 - .L_16)
.L_16:
        /*0058*/ 	.word	0x00000200
        /*005c*/ 	.word	0x00000001
        /*0060*/ 	.word	0x00000001


	//----- nvinfo : EIATTR_CBANK_PARAM_SIZE
	.align		4
.L_17:
        /*0064*/ 	.byte	0x03, 0x19
        /*0066*/ 	.short	0x0018


	//----- nvinfo : EIATTR_PARAM_CBANK
	.align		4
        /*0068*/ 	.byte	0x04, 0x0a
        /*006a*/ 	.short	(.L_19 - .L_18)
	.align		4
.L_18:
        /*006c*/ 	.word	index@(.nv.constant0.candidate4)
        /*0070*/ 	.short	0x0380
        /*0072*/ 	.short	0x0018


	//----- nvinfo : EIATTR_SW_WAR
	.align		4
.L_19:
        /*0074*/ 	.byte	0x04, 0x36
        /*0076*/ 	.short	(.L_21 - .L_20)
.L_20:
        /*0078*/ 	.word	0x00000008
.L_21:


//--------------------- .nv.callgraph             --------------------------
	.section	.nv.callgraph,"",@"SHT_CUDA_CALLGRAPH"
	.align	4
	.sectionentsize	8
	.align		4
        /*0000*/ 	.word	0x00000000
	.align		4
        /*0004*/ 	.word	0xffffffff
	.align		4
        /*0008*/ 	.word	0x00000000
	.align		4
        /*000c*/ 	.word	0xfffffffe
	.align		4
        /*0010*/ 	.word	0x00000000
	.align		4
        /*0014*/ 	.word	0xfffffffd
	.align		4
        /*0018*/ 	.word	0x00000000
	.align		4
        /*001c*/ 	.word	0xfffffffc


//--------------------- .text.candidate4          --------------------------
	.section	.text.candidate4,"ax",@progbits
	.align	128
        .global         candidate4
        .type           candidate4,@function
        .size           candidate4,(.L_x_2 - candidate4)
        .other          candidate4,@"STO_CUDA_ENTRY STV_DEFAULT"
candidate4:
.text.candidate4:
[----:B------:R-:W-:Y:S01]  /*0000*/  LDC R1, c[0x0][0x37c] ;  /* 0x0000df00ff017b82 */ /* 0x000fe20000000800 */
[----:B------:R-:W0:Y:S07]  /*0010*/  S2R R0, SR_TID.X ;  /* 0x0000000000007919 */ /* 0x000e2e0000002100 */
[----:B------:R-:W1:Y:S01]  /*0020*/  LDC.64 R4, c[0x0][0x388] ;  /* 0x0000e200ff047b82 */ /* 0x000e620000000a00 */
[----:B------:R-:W-:Y:S01]  /*0030*/  UMOV UR4, 0x400 ;  /* 0x0000040000047882 */ /* 0x000fe20000000000 */
[----:B------:R-:W-:Y:S01]  /*0040*/  HFMA2 R19, -RZ, RZ, 0, 0 ;  /* 0x00000000ff137431 */ /* 0x000fe200000001ff */
[----:B------:R-:W2:Y:S01]  /*0050*/  S2R R10, SR_CTAID.X ;  /* 0x00000000000a7919 */ /* 0x000ea20000002500 */
[----:B------:R-:W-:Y:S01]  /*0060*/  UIADD3 UR5, UPT, UPT, UR4, 0x80, URZ ;  /* 0x0000008004057890 */ /* 0x000fe2000fffe0ff */
[----:B------:R-:W-:-:S02]  /*0070*/  CS2R R24, SRZ ;  /* 0x0000000000187805 */ /* 0x000fc4000001ff00 */
[----:B------:R-:W-:Y:S02]  /*0080*/  CS2R R20, SRZ ;  /* 0x0000000000147805 */ /* 0x000fe4000001ff00 */
[----:B------:R-:W-:Y:S01]  /*0090*/  CS2R R22, SRZ ;  /* 0x0000000000167805 */ /* 0x000fe2000001ff00 */
[----:B------:R-:W3:Y:S01]  /*00a0*/  S2UR UR6, SR_CgaCtaId ;  /* 0x00000000000679c3 */ /* 0x000ee20000008800 */
[----:B------:R-:W4:Y:S01]  /*00b0*/  LDCU.64 UR8, c[0x0][0x358] ;  /* 0x00006b00ff0877ac */ /* 0x000f220008000a00 */
[----:B0-----:R-:W-:Y:S01]  /*00c0*/  SHF.L.U32 R6, R0, 0x5, RZ ;  /* 0x0000000500067819 */ /* 0x001fe200000006ff */
[----:B---3--:R-:W-:Y:S01]  /*00d0*/  ULEA UR5, UR6, UR5, 0x18 ;  /* 0x0000000506057291 */ /* 0x008fe2000f8ec0ff */
[----:B------:R-:W-:Y:S01]  /*00e0*/  SHF.R.U32.HI R2, RZ, 0x2, R0 ;  /* 0x00000002ff027819 */ /* 0x000fe20000011600 */
[----:B------:R-:W-:Y:S01]  /*00f0*/  ULEA UR4, UR6, UR4, 0x18 ;  /* 0x0000000406047291 */ /* 0x000fe2000f8ec0ff */
[----:B--2---:R-:W-:Y:S01]  /*0100*/  IMAD.HI.U32 R3, R10, -0x6db6db6d, RZ ;  /* 0x924924930a037827 */ /* 0x004fe200078e00ff */
[----:B------:R-:W-:-:S02]  /*0110*/  LOP3.LUT R9, R6, 0x3f00, RZ, 0xc0, !PT ;  /* 0x00003f0006097812 */ /* 0x000fc400078ec0ff */
[----:B------:R-:W-:Y:S02]  /*0120*/  LOP3.LUT R7, R0, 0x1, RZ, 0xc0, !PT ;  /* 0x0000000100077812 */ /* 0x000fe400078ec0ff */
[----:B------:R-:W-:Y:S02]  /*0130*/  LOP3.LUT R9, R9, 0x7, R0, 0xf8, !PT ;  /* 0x0000000709097812 */ /* 0x000fe400078ef800 */
[----:B------:R-:W-:Y:S01]  /*0140*/  SHF.R.U32.HI R3, RZ, 0x2, R3 ;  /* 0x00000002ff037819 */ /* 0x000fe20000011603 */
[----:B------:R-:W-:Y:S01]  /*0150*/  IMAD R8, R2, 0xc4, R7 ;  /* 0x000000c402087824 */ /* 0x000fe200078e0207 */
[----:B------:R-:W-:Y:S01]  /*0160*/  SHF.L.U32 R2, R0, 0x1e, RZ ;  /* 0x0000001e00027819 */ /* 0x000fe200000006ff */
[----:B-1----:R-:W-:Y:S01]  /*0170*/  IMAD.WIDE.U32 R4, R9, 0x4, R4 ;  /* 0x0000000409047825 */ /* 0x002fe200078e0004 */
[----:B------:R-:W-:Y:S02]  /*0180*/  MOV R9, RZ ;  /* 0x000000ff00097202 */ /* 0x000fe40000000f00 */
[----:B------:R-:W-:Y:S01]  /*0190*/  SHF.R.S32.HI R2, RZ, 0x1f, R2 ;  /* 0x0000001fff027819 */ /* 0x000fe20000011402 */
[C---:B------:R-:W-:Y:S01]  /*01a0*/  IMAD R7, R3.reuse, 0x1c, RZ ;  /* 0x0000001c03077824 */ /* 0x040fe200078e02ff */
[----:B------:R-:W-:Y:S01]  /*01b0*/  IADD3 R16, P0, PT, R4, 0x80000, RZ ;  /* 0x0008000004107810 */ /* 0x000fe20007f1e0ff */
[----:B------:R-:W-:Y:S01]  /*01c0*/  IMAD R6, R3, -0x7, R10 ;  /* 0xfffffff903067824 */ /* 0x000fe200078e020a */
[----:B------:R-:W-:-:S02]  /*01d0*/  LOP3.LUT R2, R2, 0xe, RZ, 0xc0, !PT ;  /* 0x0000000e02027812 */ /* 0x000fc400078ec0ff */
[----:B------:R-:W-:Y:S02]  /*01e0*/  IADD3 R3, PT, PT, R7, R8, RZ ;  /* 0x0000000807037210 */ /* 0x000fe40007ffe0ff */
[----:B------:R-:W-:Y:S02]  /*01f0*/  IADD3.X R17, PT, PT, RZ, R5, RZ, P0, !PT ;  /* 0x00000005ff117210 */ /* 0x000fe400007fe4ff */
[----:B------:R-:W-:Y:S02]  /*0200*/  LEA R3, R6, R3, 0x1 ;  /* 0x0000000306037211 */ /* 0x000fe400078e08ff */
[----:B------:R-:W-:Y:S02]  /*0210*/  LEA R5, R0, UR5, 0x2 ;  /* 0x0000000500057c11 */ /* 0x000fe4000f8e10ff */
[----:B------:R-:W-:Y:S02]  /*0220*/  IADD3 R3, PT, PT, R2, R3, RZ ;  /* 0x0000000302037210 */ /* 0x000fe40007ffe0ff */
[C---:B------:R-:W-:Y:S01]  /*0230*/  LEA R4, R0.reuse, UR4, 0x2 ;  /* 0x0000000400047c11 */ /* 0x040fe2000f8e10ff */
[----:B------:R-:W-:Y:S01]  /*0240*/  IMAD R2, R0, 0x3c, R5 ;  /* 0x0000003c00027824 */ /* 0x000fe200078e0205 */
[----:B----4-:R-:W-:-:S06]  /*0250*/  UMOV UR4, URZ ;  /* 0x000000ff00047c82 */ /* 0x010fcc0008000000 */
.L_x_0:
[----:B------:R-:W-:Y:S01]  /*0260*/  ISETP.GT.U32.AND P0, PT, R0, 0x1f, PT ;  /* 0x0000001f0000780c */ /* 0x000fe20003f04070 */
[----:B------:R-:W2:Y:S04]  /*0270*/  LDG.E.CONSTANT R8, desc[UR8][R16.64+-0x80000] ;  /* 0xf800000810087981 */ /* 0x000ea8000c1e9900 */
[----:B------:R-:W3:Y:S04]  /*0280*/  LDG.E.CONSTANT R12, desc[UR8][R16.64+-0x70000] ;  /* 0xf9000008100c7981 */ /* 0x000ee8000c1e9900 */
[----:B------:R-:W4:Y:S04]  /*0290*/  LDG.E.CONSTANT R14, desc[UR8][R16.64+-0x60000] ;  /* 0xfa000008100e7981 */ /* 0x000f28000c1e9900 */
[----:B------:R-:W0:Y:S01]  /*02a0*/  @!P0 LDC.64 R10, c[0x0][0x380] ;  /* 0x0000e000ff0a8b82 */ /* 0x000e220000000a00 */
[----:B------:R-:W5:Y:S04]  /*02b0*/  LDG.E.CONSTANT R18, desc[UR8][R16.64+-0x50000] ;  /* 0xfb00000810127981 */ /* 0x000f68000c1e9900 */
[----:B------:R-:W5:Y:S04]  /*02c0*/  LDG.E.CONSTANT R26, desc[UR8][R16.64+-0x40000] ;  /* 0xfc000008101a7981 */ /* 0x000f68000c1e9900 */
[----:B------:R-:W5:Y:S04]  /*02d0*/  LDG.E.CONSTANT R28, desc[UR8][R16.64+-0x30000] ;  /* 0xfd000008101c7981 */ /* 0x000f68000c1e9900 */
[----:B------:R-:W5:Y:S04]  /*02e0*/  LDG.E.CONSTANT R13, desc[UR8][R16.64+-0x20000] ;  /* 0xfe000008100d7981 */ /* 0x000f68000c1e9900 */
[----:B------:R-:W5:Y:S04]  /*02f0*/  LDG.E.CONSTANT R15, desc[UR8][R16.64] ;  /* 0x00000008100f7981 */ /* 0x000f68000c1e9900 */
[----:B------:R-:W5:Y:S01]  /*0300*/  LDG.E.CONSTANT R27, desc[UR8][R16.64+0x10000] ;  /* 0x01000008101b7981 */ /* 0x000f62000c1e9900 */
[----:B0-----:R-:W-:-:S03]  /*0310*/  @!P0 IMAD.WIDE.U32 R10, R3, 0x4, R10 ;  /* 0x00000004030a8825 */ /* 0x001fc600078e000a */
[----:B------:R-:W5:Y:S04]  /*0320*/  LDG.E.CONSTANT R29, desc[UR8][R16.64+0x40000] ;  /* 0x04000008101d7981 */ /* 0x000f68000c1e9900 */
[----:B------:R-:W2:Y:S01]  /*0330*/  @!P0 LDG.E.CONSTANT R11, desc[UR8][R10.64] ;  /* 0x000000080a0b8981 */ /* 0x000ea2000c1e9900 */
[----:B------:R-:W-:Y:S06]  /*0340*/  BAR.SYNC.DEFER_BLOCKING 0x0 ;  /* 0x0000000000007b1d */ /* 0x000fec0000010000 */
[----:B------:R-:W5:Y:S04]  /*0350*/  LDG.E.CONSTANT R10, desc[UR8][R16.64+-0x10000] ;  /* 0xff000008100a7981 */ /* 0x000f68000c1e9900 */
[----:B--2---:R0:W-:Y:S04]  /*0360*/  @!P0 STS [R4], R11 ;  /* 0x0000000b04008388 */ /* 0x0041e80000000800 */
[----:B------:R1:W-:Y:S04]  /*0370*/  STS [R5], R8 ;  /* 0x0000000805007388 */ /* 0x0003e80000000800 */
[----:B---3--:R2:W-:Y:S04]  /*0380*/  STS [R5+0x800], R12 ;  /* 0x0008000c05007388 */ /* 0x0085e80000000800 */
[----:B----4-:R-:W-:Y:S04]  /*0390*/  STS [R5+0x1000], R14 ;  /* 0x0010000e05007388 */ /* 0x010fe80000000800 */
[----:B-----5:R3:W-:Y:S04]  /*03a0*/  STS [R5+0x1800], R18 ;  /* 0x0018001205007388 */ /* 0x0207e80000000800 */
[----:B0-----:R-:W4:Y:S04]  /*03b0*/  LDG.E.CONSTANT R11, desc[UR8][R16.64+0x20000] ;  /* 0x02000008100b7981 */ /* 0x001f28000c1e9900 */
[----:B-1----:R-:W5:Y:S04]  /*03c0*/  LDG.E.CONSTANT R8, desc[UR8][R16.64+0x30000] ;  /* 0x0300000810087981 */ /* 0x002f68000c1e9900 */
[----:B--2---:R-:W2:Y:S04]  /*03d0*/  LDG.E.CONSTANT R12, desc[UR8][R16.64+0x50000] ;  /* 0x05000008100c7981 */ /* 0x004ea8000c1e9900 */
[----:B---3--:R-:W3:Y:S04]  /*03e0*/  LDG.E.CONSTANT R18, desc[UR8][R16.64+0x60000] ;  /* 0x0600000810127981 */ /* 0x008ee8000c1e9900 */
[----:B------:R-:W3:Y:S01]  /*03f0*/  LDG.E.CONSTANT R14, desc[UR8][R16.64+0x70000] ;  /* 0x07000008100e7981 */ /* 0x000ee2000c1e9900 */
[----:B------:R-:W0:Y:S03]  /*0400*/  S2UR UR6, SR_CgaCtaId ;  /* 0x00000000000679c3 */ /* 0x000e260000008800 */
[----:B------:R-:W-:Y:S04]  /*0410*/  STS [R5+0x2000], R26 ;  /* 0x0020001a05007388 */ /* 0x000fe80000000800 */
[----:B------:R-:W-:Y:S04]  /*0420*/  STS [R5+0x2800], R28 ;  /* 0x0028001c05007388 */ /* 0x000fe80000000800 */
[----:B------:R-:W-:Y:S04]  /*0430*/  STS [R5+0x3000], R13 ;  /* 0x0030000d05007388 */ /* 0x000fe80000000800 */
[----:B------:R-:W-:Y:S04]  /*0440*/  STS [R5+0x3800], R10 ;  /* 0x0038000a05007388 */ /* 0x000fe80000000800 */
[----:B------:R-:W-:Y:S04]  /*0450*/  STS [R5+0x4000], R15 ;  /* 0x0040000f05007388 */ /* 0x000fe80000000800 */
[----:B------:R-:W-:Y:S04]  /*0460*/  STS [R5+0x4800], R27 ;  /* 0x0048001b05007388 */ /* 0x000fe80000000800 */
[----:B------:R-:W-:Y:S01]  /*0470*/  STS [R5+0x6000], R29 ;  /* 0x0060001d05007388 */ /* 0x000fe20000000800 */
[----:B------:R-:W-:-:S02]  /*0480*/  UMOV UR5, 0x400 ;  /* 0x0000040000057882 */ /* 0x000fc40000000000 */
[----:B0-----:R-:W-:Y:S01]  /*0490*/  ULEA UR5, UR6, UR5, 0x18 ;  /* 0x0000000506057291 */ /* 0x001fe2000f8ec0ff */
[----:B----4-:R-:W-:Y:S04]  /*04a0*/  STS [R5+0x5000], R11 ;  /* 0x0050000b05007388 */ /* 0x010fe80000000800 */
[----:B-----5:R-:W-:Y:S04]  /*04b0*/  STS [R5+0x5800], R8 ;  /* 0x0058000805007388 */ /* 0x020fe80000000800 */
[----:B--2---:R-:W-:Y:S04]  /*04c0*/  STS [R5+0x6800], R12 ;  /* 0x0068000c05007388 */ /* 0x004fe80000000800 */
[----:B---3--:R-:W-:Y:S04]  /*04d0*/  STS [R5+0x7000], R18 ;  /* 0x0070001205007388 */ /* 0x008fe80000000800 */
[----:B------:R-:W-:Y:S01]  /*04e0*/  STS [R5+0x7800], R14 ;  /* 0x0078000e05007388 */ /* 0x000fe20000000800 */
[----:B------:R-:W-:Y:S06]  /*04f0*/  BAR.SYNC.DEFER_BLOCKING 0x0 ;  /* 0x0000000000007b1d */ /* 0x000fec0000010000 */
[----:B------:R-:W-:Y:S04]  /*0500*/  LDS R10, [R2] ;  /* 0x00000000020a7984 */ /* 0x000fe80000000800 */
[----:B------:R-:W0:Y:S04]  /*0510*/  LDS.128 R12, [UR5] ;  /* 0x00000005ff0c7984 */ /* 0x000e280008000c00 */
[----:B------:R-:W1:Y:S04]  /*0520*/  LDS R26, [R2+0x20] ;  /* 0x00002000021a7984 */ /* 0x000e680000000800 */
[----:B------:R-:W-:Y:S04]  /*0530*/  LDS R27, [R2+0x4] ;  /* 0x00000400021b7984 */ /* 0x000fe80000000800 */
[----:B------:R-:W-:Y:S04]  /*0540*/  LDS R18, [R2+0x24] ;  /* 0x0000240002127984 */ /* 0x000fe80000000800 */
[----:B------:R-:W-:Y:S01]  /*0550*/  LDS R29, [R2+0xc] ;  /* 0x00000c00021d7984 */ /* 0x000fe20000000800 */
[----:B0-----:R-:W-:Y:S01]  /*0560*/  FFMA R22, R10, R13, R22 ;  /* 0x0000000d0a167223 */ /* 0x001fe20000000016 */
[----:B------:R-:W-:Y:S01]  /*0570*/  FFMA R23, R12, R10, R23 ;  /* 0x0000000a0c177223 */ /* 0x000fe20000000017 */
[C---:B------:R-:W-:Y:S01]  /*0580*/  FFMA R21, R10.reuse, R14, R21 ;  /* 0x0000000e0a157223 */ /* 0x040fe20000000015 */
[----:B------:R-:W-:Y:S01]  /*0590*/  FFMA R20, R10, R15, R20 ;  /* 0x0000000f0a147223 */ /* 0x000fe20000000014 */
[----:B-1----:R-:W-:-:S02]  /*05a0*/  FFMA R13, R26, R13, R9 ;  /* 0x0000000d1a0d7223 */ /* 0x002fc40000000009 */
[----:B------:R-:W0:Y:S01]  /*05b0*/  LDS.128 R8, [UR5+0x10] ;  /* 0x00001005ff087984 */ /* 0x000e220008000c00 */
[----:B------:R-:W-:Y:S01]  /*05c0*/  FFMA R25, R12, R26, R25 ;  /* 0x0000001a0c197223 */ /* 0x000fe20000000019 */
[C---:B------:R-:W-:Y:S01]  /*05d0*/  FFMA R19, R26.reuse, R14, R19 ;  /* 0x0000000e1a137223 */ /* 0x040fe20000000013 */
[----:B------:R-:W-:Y:S01]  /*05e0*/  FFMA R24, R26, R15, R24 ;  /* 0x0000000f1a187223 */ /* 0x000fe20000000018 */
[C---:B0-----:R-:W-:Y:S01]  /*05f0*/  FFMA R23, R8.reuse, R27, R23 ;  /* 0x0000001b08177223 */ /* 0x041fe20000000017 */
[C---:B------:R-:W-:Y:S01]  /*0600*/  FFMA R22, R27.reuse, R9, R22 ;  /* 0x000000091b167223 */ /* 0x040fe20000000016 */
[C---:B------:R-:W-:Y:S01]  /*0610*/  FFMA R21, R27.reuse, R10, R21 ;  /* 0x0000000a1b157223 */ /* 0x040fe20000000015 */
[----:B------:R-:W-:Y:S01]  /*0620*/  FFMA R20, R27, R11, R20 ;  /* 0x0000000b1b147223 */ /* 0x000fe20000000014 */
[----:B------:R-:W-:Y:S01]  /*0630*/  FFMA R27, R8, R18, R25 ;  /* 0x00000012081b7223 */ /* 0x000fe20000000019 */
[C---:B------:R-:W-:Y:S01]  /*0640*/  FFMA R8, R18.reuse, R9, R13 ;  /* 0x0000000912087223 */ /* 0x040fe2000000000d */
[----:B------:R-:W-:Y:S04]  /*0650*/  LDS R25, [R2+0x28] ;  /* 0x0000280002197984 */ /* 0x000fe80000000800 */
[----:B------:R-:W-:Y:S04]  /*0660*/  LDS R9, [R2+0x8] ;  /* 0x0000080002097984 */ /* 0x000fe80000000800 */
[----:B------:R-:W0:Y:S01]  /*0670*/  LDS.128 R12, [UR5+0x20] ;  /* 0x00002005ff0c7984 */ /* 0x000e220008000c00 */
[C---:B------:R-:W-:Y:S01]  /*0680*/  FFMA R26, R18.reuse, R10, R19 ;  /* 0x0000000a121a7223 */ /* 0x040fe20000000013 */
[----:B------:R-:W-:-:S02]  /*0690*/  FFMA R24, R18, R11, R24 ;  /* 0x0000000b12187223 */ /* 0x000fc40000000018 */
[----:B------:R-:W-:Y:S01]  /*06a0*/  LDS R18, [R2+0x2c] ;  /* 0x00002c0002127984 */ /* 0x000fe20000000800 */
[C---:B0-----:R-:W-:Y:S01]  /*06b0*/  FFMA R22, R9.reuse, R13, R22 ;  /* 0x0000000d09167223 */ /* 0x041fe20000000016 */
[C---:B------:R-:W-:Y:S01]  /*06c0*/  FFMA R23, R12.reuse, R9, R23 ;  /* 0x000000090c177223 */ /* 0x040fe20000000017 */
[CC--:B------:R-:W-:Y:S01]  /*06d0*/  FFMA R21, R9.reuse, R14.reuse, R21 ;  /* 0x0000000e09157223 */ /* 0x0c0fe20000000015 */
[----:B------:R-:W-:Y:S01]  /*06e0*/  FFMA R20, R9, R15, R20 ;  /* 0x0000000f09147223 */ /* 0x000fe20000000014 */
[C---:B------:R-:W-:Y:S02]  /*06f0*/  FFMA R13, R25.reuse, R13, R8 ;  /* 0x0000000d190d7223 */ /* 0x040fe40000000008 */
[----:B------:R-:W0:Y:S01]  /*0700*/  LDS.128 R8, [UR5+0x30] ;  /* 0x00003005ff087984 */ /* 0x000e220008000c00 */
[----:B------:R-:W-:Y:S01]  /*0710*/  FFMA R27, R12, R25, R27 ;  /* 0x000000190c1b7223 */ /* 0x000fe2000000001b */
[C---:B------:R-:W-:Y:S01]  /*0720*/  FFMA R19, R25.reuse, R14, R26 ;  /* 0x0000000e19137223 */ /* 0x040fe2000000001a */
[----:B------:R-:W-:-:S02]  /*0730*/  FFMA R24, R25, R15, R24 ;  /* 0x0000000f19187223 */ /* 0x000fc40000000018 */
[----:B------:R-:W-:Y:S01]  /*0740*/  LDS R25, [R2+0x30] ;  /* 0x0000300002197984 */ /* 0x000fe20000000800 */
[C---:B0-----:R-:W-:Y:S01]  /*0750*/  FFMA R23, R8.reuse, R29, R23 ;  /* 0x0000001d08177223 */ /* 0x041fe20000000017 */
[----:B------:R-:W-:Y:S01]  /*0760*/  FFMA R27, R8, R18, R27 ;  /* 0x00000012081b7223 */ /* 0x000fe2000000001b */
[CC--:B------:R-:W-:Y:S01]  /*0770*/  FFMA R22, R29.reuse, R9.reuse, R22 ;  /* 0x000000091d167223 */ /* 0x0c0fe20000000016 */
[C---:B------:R-:W-:Y:S02]  /*0780*/  FFMA R8, R18.reuse, R9, R13 ;  /* 0x0000000912087223 */ /* 0x040fe4000000000d */
[----:B------:R-:W-:Y:S04]  /*0790*/  LDS R9, [R2+0x10] ;  /* 0x0000100002097984 */ /* 0x000fe80000000800 */
[----:B------:R-:W0:Y:S01]  /*07a0*/  LDS.128 R12, [UR5+0x40] ;  /* 0x00004005ff0c7984 */ /* 0x000e220008000c00 */
[CC--:B------:R-:W-:Y:S01]  /*07b0*/  FFMA R21, R29.reuse, R10.reuse, R21 ;  /* 0x0000000a1d157223 */ /* 0x0c0fe20000000015 */
[-C--:B------:R-:W-:Y:S01]  /*07c0*/  FFMA R20, R29, R11.reuse, R20 ;  /* 0x0000000b1d147223 */ /* 0x080fe20000000014 */
[C---:B------:R-:W-:Y:S01]  /*07d0*/  FFMA R26, R18.reuse, R10, R19 ;  /* 0x0000000a121a7223 */ /* 0x040fe20000000013 */
[----:B------:R-:W-:Y:S01]  /*07e0*/  FFMA R24, R18, R11, R24 ;  /* 0x0000000b12187223 */ /* 0x000fe20000000018 */
[----:B------:R-:W-:Y:S04]  /*07f0*/  LDS R29, [R2+0x14] ;  /* 0x00001400021d7984 */ /* 0x000fe80000000800 */
[----:B------:R-:W-:Y:S01]  /*0800*/  LDS R18, [R2+0x34] ;  /* 0x0000340002127984 */ /* 0x000fe20000000800 */
[C---:B0-----:R-:W-:Y:S01]  /*0810*/  FFMA R22, R9.reuse, R13, R22 ;  /* 0x0000000d09167223 */ /* 0x041fe20000000016 */
[----:B------:R-:W-:Y:S01]  /*0820*/  FFMA R23, R12, R9, R23 ;  /* 0x000000090c177223 */ /* 0x000fe20000000017 */
[C---:B------:R-:W-:Y:S01]  /*0830*/  FFMA R21, R9.reuse, R14, R21 ;  /* 0x0000000e09157223 */ /* 0x040fe20000000015 */
[----:B------:R-:W-:Y:S01]  /*0840*/  FFMA R20, R9, R15, R20 ;  /* 0x0000000f09147223 */ /* 0x000fe20000000014 */
[----:B------:R-:W-:-:S02]  /*0850*/  FFMA R13, R25, R13, R8 ;  /* 0x0000000d190d7223 */ /* 0x000fc40000000008 */
[----:B------:R-:W0:Y:S01]  /*0860*/  LDS.128 R8, [UR5+0x50] ;  /* 0x00005005ff087984 */ /* 0x000e220008000c00 */
[----:B------:R-:W-:Y:S01]  /*0870*/  FFMA R27, R12, R25, R27 ;  /* 0x000000190c1b7223 */ /* 0x000fe2000000001b */
[C---:B------:R-:W-:Y:S01]  /*0880*/  FFMA R19, R25.reuse, R14, R26 ;  /* 0x0000000e19137223 */ /* 0x040fe2000000001a */
[----:B------:R-:W-:Y:S02]  /*0890*/  FFMA R24, R25, R15, R24 ;  /* 0x0000000f19187223 */ /* 0x000fe40000000018 */
        /* <DEDUP_REMOVED lines=11> */
[----:B------:R-:W-:Y:S01]  /*0950*/  LDS R29, [R2+0x1c] ;  /* 0x00001c00021d7984 */ /* 0x000fe20000000800 */
[----:B------:R-:W-:Y:S01]  /*0960*/  UIADD3 UR4, UPT, UPT, UR4, 0x1, URZ ;  /* 0x0000000104047890 */ /* 0x000fe2000fffe0ff */
[C---:B0-----:R-:W-:Y:S01]  /*0970*/  FFMA R22, R9.reuse, R13, R22 ;  /* 0x0000000d09167223 */ /* 0x041fe20000000016 */
[C---:B------:R-:W-:Y:S01]  /*0980*/  FFMA R23, R12.reuse, R9, R23 ;  /* 0x000000090c177223 */ /* 0x040fe20000000017 */
[CC--:B------:R-:W-:Y:S01]  /*0990*/  FFMA R21, R9.reuse, R14.reuse, R21 ;  /* 0x0000000e09157223 */ /* 0x0c0fe20000000015 */
[----:B------:R-:W-:Y:S01]  /*09a0*/  FFMA R20, R9, R15, R20 ;  /* 0x0000000f09147223 */ /* 0x000fe20000000014 */
[C---:B------:R-:W-:Y:S01]  /*09b0*/  FFMA R13, R25.reuse, R13, R8 ;  /* 0x0000000d190d7223 */ /* 0x040fe20000000008 */
[----:B------:R-:W-:Y:S01]  /*09c0*/  FFMA R27, R12, R25, R27 ;  /* 0x000000190c1b7223 */ /* 0x000fe2000000001b */
[----:B------:R-:W0:Y:S04]  /*09d0*/  LDS.128 R8, [UR5+0x70] ;  /* 0x00007005ff087984 */ /* 0x000e280008000c00 */
[----:B------:R-:W1:Y:S01]  /*09e0*/  LDS R12, [R2+0x3c] ;  /* 0x00003c00020c7984 */ /* 0x000e620000000800 */
[----:B------:R-:W-:Y:S01]  /*09f0*/  UISETP.NE.AND UP0, UPT, UR4, 0x20, UPT ;  /* 0x000000200400788c */ /* 0x000fe2000bf05270 */
[C---:B------:R-:W-:Y:S01]  /*0a00*/  FFMA R19, R25.reuse, R14, R26 ;  /* 0x0000000e19137223 */ /* 0x040fe2000000001a */
[----:B------:R-:W-:Y:S01]  /*0a10*/  FFMA R24, R25, R15, R24 ;  /* 0x0000000f19187223 */ /* 0x000fe20000000018 */
[----:B------:R-:W-:-:S02]  /*0a20*/  IADD3 R16, P0, PT, R16, 0x20, RZ ;  /* 0x0000002010107810 */ /* 0x000fc40007f1e0ff */
[----:B------:R-:W-:Y:S02]  /*0a30*/  IADD3 R3, PT, PT, R3, 0x620, RZ ;  /* 0x0000062003037810 */ /* 0x000fe40007ffe0ff */
[----:B------:R-:W-:Y:S01]  /*0a40*/  IADD3.X R17, PT, PT, RZ, R17, RZ, P0, !PT ;  /* 0x00000011ff117210 */ /* 0x000fe200007fe4ff */
[C---:B0-----:R-:W-:Y:S01]  /*0a50*/  FFMA R22, R29.reuse, R9, R22 ;  /* 0x000000091d167223 */ /* 0x041fe20000000016 */
[C---:B------:R-:W-:Y:S01]  /*0a60*/  FFMA R23, R8.reuse, R29, R23 ;  /* 0x0000001d08177223 */ /* 0x040fe20000000017 */
[C---:B------:R-:W-:Y:S01]  /*0a70*/  FFMA R21, R29.reuse, R10, R21 ;  /* 0x0000000a1d157223 */ /* 0x040fe20000000015 */
[----:B------:R-:W-:Y:S01]  /*0a80*/  FFMA R20, R29, R11, R20 ;  /* 0x0000000b1d147223 */ /* 0x000fe20000000014 */
[----:B-1----:R-:W-:Y:S01]  /*0a90*/  FFMA R25, R8, R12, R27 ;  /* 0x0000000c08197223 */ /* 0x002fe2000000001b */
[C---:B------:R-:W-:Y:S01]  /*0aa0*/  FFMA R9, R12.reuse, R9, R13 ;  /* 0x000000090c097223 */ /* 0x040fe2000000000d */
[C---:B------:R-:W-:Y:S01]  /*0ab0*/  FFMA R19, R12.reuse, R10, R19 ;  /* 0x0000000a0c137223 */ /* 0x040fe20000000013 */
[----:B------:R-:W-:Y:S01]  /*0ac0*/  FFMA R24, R12, R11, R24 ;  /* 0x0000000b0c187223 */ /* 0x000fe20000000018 */
[----:B------:R-:W-:Y:S06]  /*0ad0*/  BRA.U UP0, `(.L_x_0) ;  /* 0xfffffff500e07547 */ /* 0x000fec000b83ffff */
[----:B------:R-:W0:Y:S01]  /*0ae0*/  LDC.64 R2, c[0x0][0x390] ;  /* 0x0000e400ff027b82 */ /* 0x000e220000000a00 */
[----:B------:R-:W-:-:S05]  /*0af0*/  IMAD R7, R0, 0x188, R7 ;  /* 0x0000018800077824 */ /* 0x000fca00078e0207 */
[----:B------:R-:W-:-:S05]  /*0b00*/  LEA R7, R6, R7, 0x1 ;  /* 0x0000000706077211 */ /* 0x000fca00078e08ff */
[----:B0-----:R-:W-:-:S05]  /*0b10*/  IMAD.WIDE.U32 R2, R7, 0x4, R2 ;  /* 0x0000000407027825 */ /* 0x001fca00078e0002 */
[----:B------:R-:W-:Y:S04]  /*0b20*/  STG.E desc[UR8][R2.64], R23 ;  /* 0x0000001702007986 */ /* 0x000fe8000c101908 */
[----:B------:R-:W-:Y:S04]  /*0b30*/  STG.E desc[UR8][R2.64+0x4], R22 ;  /* 0x0000041602007986 */ /* 0x000fe8000c101908 */
[----:B------:R-:W-:Y:S04]  /*0b40*/  STG.E desc[UR8][R2.64+0x38], R21 ;  /* 0x0000381502007986 */ /* 0x000fe8000c101908 */
[----:B------:R-:W-:Y:S04]  /*0b50*/  STG.E desc[UR8][R2.64+0x3c], R20 ;  /* 0x00003c1402007986 */ /* 0x000fe8000c101908 */
[----:B------:R-:W-:Y:S04]  /*0b60*/  STG.E desc[UR8][R2.64+0x310], R25 ;  /* 0x0003101902007986 */ /* 0x000fe8000c101908 */
[----:B------:R-:W-:Y:S04]  /*0b70*/  STG.E desc[UR8][R2.64+0x314], R9 ;  /* 0x0003140902007986 */ /* 0x000fe8000c101908 */
[----:B------:R-:W-:Y:S04]  /*0b80*/  STG.E desc[UR8][R2.64+0x348], R19 ;  /* 0x0003481302007986 */ /* 0x000fe8000c101908 */
[----:B------:R-:W-:Y:S01]  /*0b90*/  STG.E desc[UR8][R2.64+0x34c], R24 ;  /* 0x00034c1802007986 */ /* 0x000fe2000c101908 */
[----:B------:R-:W-:Y:S05]  /*0ba0*/  EXIT ;  /* 0x000000000000794d */ /* 0x000fea0003800000 */
.L_x_1:
[----:B------:R-:W-:-:S00]  /*0bb0*/  BRA `(.L_x_1) ;  /* 0xfffffffc00fc7947 */ /* 0x000fc0000383ffff */
[----:B------:R-:W-:-:S00]  /*0bc0*/  NOP ;  /* 0x0000000000007918 */ /* 0x000fc00000000000 */
        /* <DEDUP_REMOVED lines=11> */
.L_x_2:


//--------------------- .nv.shared.candidate4     --------------------------
	.section	.nv.shared.candidate4,"aw",@nobits
	.sectionflags	@""
	.align	4
.nv.shared.candidate4:
	.zero		33920


//--------------------- .nv.shared.reserved.0     --------------------------
	.section	.nv.shared.reserved.0,"aw",@nobits
	.weak		__nv_reservedSMEM_offset_0_alias
	.size		__nv_reservedSMEM_offset_0_alias, 0, 64
	.other		__nv_reservedSMEM_offset_0_alias,@"STO_CUDA_RESERVED_SHARED STV_DEFAULT"
__nv_reservedSMEM_offset_0_alias:
	.zero		0
	.zero		64


//--------------------- .nv.constant0.candidate4  --------------------------
	.section	.nv.constant0.candidate4,"a",@progbits
	.sectionflags	@""
	.align	4
.nv.constant0.candidate4:
	.zero		920


//--------------------- SYMBOLS --------------------------

	.type		.nv.reservedSmem.offset0,@object
	.size		.nv.reservedSmem.offset0,0x4
	.type		.nv.reservedSmem.cap,@object
	.size		.nv.reservedSmem.cap,0x4
